//
// Generated by NVIDIA NVVM Compiler
//
// Compiler Build ID: CL-36424714
// Cuda compilation tools, release 13.0, V13.0.88
// Based on NVVM 20.0.0
//

.version 9.0
.target sm_100
.address_size 64

	// .globl	_Z12MatMulKernelPiS_S_i

.visible .entry _Z12MatMulKernelPiS_S_i(
	.param .u64 .ptr .align 1 _Z12MatMulKernelPiS_S_i_param_0,
	.param .u64 .ptr .align 1 _Z12MatMulKernelPiS_S_i_param_1,
	.param .u64 .ptr .align 1 _Z12MatMulKernelPiS_S_i_param_2,
	.param .u32 _Z12MatMulKernelPiS_S_i_param_3
)
{
	.reg .pred 	%p<11>;
	.reg .b32 	%r<112>;
	.reg .b64 	%rd<64>;

	ld.param.u64 	%rd12, [_Z12MatMulKernelPiS_S_i_param_0];
	ld.param.u64 	%rd13, [_Z12MatMulKernelPiS_S_i_param_1];
	ld.param.u64 	%rd11, [_Z12MatMulKernelPiS_S_i_param_2];
	ld.param.u32 	%r30, [_Z12MatMulKernelPiS_S_i_param_3];
	cvta.to.global.u64 	%rd1, %rd13;
	cvta.to.global.u64 	%rd2, %rd12;
	mov.u32 	%r31, %ctaid.y;
	mov.u32 	%r32, %ntid.y;
	mov.u32 	%r33, %tid.y;
	mad.lo.s32 	%r1, %r31, %r32, %r33;
	mov.u32 	%r34, %ctaid.x;
	mov.u32 	%r35, %ntid.x;
	mov.u32 	%r36, %tid.x;
	mad.lo.s32 	%r2, %r34, %r35, %r36;
	shr.u32 	%r37, %r30, 31;
	add.s32 	%r38, %r30, %r37;
	shr.s32 	%r3, %r38, 1;
	max.s32 	%r39, %r1, %r2;
	setp.ge.s32 	%p1, %r39, %r3;
	@%p1 bra 	$L__BB0_14;
	setp.lt.s32 	%p2, %r30, 1;
	mov.b32 	%r111, 0;
	@%p2 bra 	$L__BB0_13;
	mul.lo.s32 	%r4, %r30, %r1;
	and.b32  	%r5, %r30, 7;
	setp.lt.u32 	%p3, %r30, 8;
	mov.b32 	%r106, 0;
	mov.u32 	%r111, %r106;
	@%p3 bra 	$L__BB0_5;
	and.b32  	%r106, %r30, 2147483640;
	neg.s32 	%r100, %r106;
	shl.b32 	%r44, %r3, 2;
	cvt.u64.u32 	%rd3, %r44;
	mul.wide.u32 	%rd14, %r44, 2;
	add.s64 	%rd4, %rd1, %rd14;
	mul.wide.u32 	%rd15, %r44, 3;
	add.s64 	%rd5, %rd1, %rd15;
	mul.wide.u32 	%rd16, %r44, 6;
	add.s64 	%rd6, %rd1, %rd16;
	mul.wide.u32 	%rd17, %r44, 7;
	add.s64 	%rd7, %rd1, %rd17;
	mul.wide.u32 	%rd18, %r4, 4;
	add.s64 	%rd19, %rd18, %rd2;
	add.s64 	%rd63, %rd19, 16;
	mov.b32 	%r111, 0;
	mov.u32 	%r99, %r2;
$L__BB0_4:
	.pragma "nounroll";
	cvt.s64.s32 	%rd20, %r99;
	mul.wide.s32 	%rd21, %r99, 4;
	add.s64 	%rd22, %rd1, %rd21;
	add.s64 	%rd23, %rd22, %rd3;
	add.s64 	%rd24, %rd4, %rd21;
	add.s64 	%rd25, %rd5, %rd21;
	add.s64 	%rd26, %rd3, %rd20;
	shl.b64 	%rd27, %rd26, 2;
	add.s64 	%rd28, %rd1, %rd27;
	mad.lo.s64 	%rd29, %rd3, 5, %rd22;
	add.s64 	%rd30, %rd6, %rd21;
	add.s64 	%rd31, %rd7, %rd21;
	ld.global.u32 	%r45, [%rd63+-16];
	ld.global.u32 	%r46, [%rd22];
	mad.lo.s32 	%r47, %r46, %r45, %r111;
	ld.global.u32 	%r48, [%rd63+-12];
	ld.global.u32 	%r49, [%rd23];
	mad.lo.s32 	%r50, %r49, %r48, %r47;
	ld.global.u32 	%r51, [%rd63+-8];
	ld.global.u32 	%r52, [%rd24];
	mad.lo.s32 	%r53, %r52, %r51, %r50;
	ld.global.u32 	%r54, [%rd63+-4];
	ld.global.u32 	%r55, [%rd25];
	mad.lo.s32 	%r56, %r55, %r54, %r53;
	ld.global.u32 	%r57, [%rd63];
	ld.global.u32 	%r58, [%rd28];
	mad.lo.s32 	%r59, %r58, %r57, %r56;
	ld.global.u32 	%r60, [%rd63+4];
	ld.global.u32 	%r61, [%rd29];
	mad.lo.s32 	%r62, %r61, %r60, %r59;
	ld.global.u32 	%r63, [%rd63+8];
	ld.global.u32 	%r64, [%rd30];
	mad.lo.s32 	%r65, %r64, %r63, %r62;
	ld.global.u32 	%r66, [%rd63+12];
	ld.global.u32 	%r67, [%rd31];
	mad.lo.s32 	%r111, %r67, %r66, %r65;
	add.s32 	%r100, %r100, 8;
	shl.b32 	%r68, %r3, 3;
	add.s32 	%r99, %r99, %r68;
	add.s64 	%rd63, %rd63, 32;
	setp.ne.s32 	%p4, %r100, 0;
	@%p4 bra 	$L__BB0_4;
$L__BB0_5:
	setp.eq.s32 	%p5, %r5, 0;
	@%p5 bra 	$L__BB0_13;
	and.b32  	%r17, %r30, 3;
	setp.lt.u32 	%p6, %r5, 4;
	@%p6 bra 	$L__BB0_8;
	add.s32 	%r70, %r106, %r4;
	mul.wide.u32 	%rd32, %r70, 4;
	add.s64 	%rd33, %rd2, %rd32;
	ld.global.u32 	%r71, [%rd33];
	mad.lo.s32 	%r72, %r106, %r3, %r2;
	mul.wide.s32 	%rd34, %r72, 4;
	add.s64 	%rd35, %rd1, %rd34;
	ld.global.u32 	%r73, [%rd35];
	mad.lo.s32 	%r74, %r73, %r71, %r111;
	cvt.u64.u32 	%rd36, %r4;
	cvt.u64.u32 	%rd37, %r106;
	add.s64 	%rd38, %rd37, %rd36;
	shl.b64 	%rd39, %rd38, 2;
	add.s64 	%rd40, %rd2, %rd39;
	ld.global.u32 	%r75, [%rd40+4];
	shl.b32 	%r76, %r3, 2;
	cvt.u64.u32 	%rd41, %r76;
	add.s64 	%rd42, %rd35, %rd41;
	ld.global.u32 	%r77, [%rd42];
	mad.lo.s32 	%r78, %r77, %r75, %r74;
	ld.global.u32 	%r79, [%rd40+8];
	add.s64 	%rd43, %rd42, %rd41;
	ld.global.u32 	%r80, [%rd43];
	mad.lo.s32 	%r81, %r80, %r79, %r78;
	ld.global.u32 	%r82, [%rd40+12];
	add.s64 	%rd44, %rd43, %rd41;
	ld.global.u32 	%r83, [%rd44];
	mad.lo.s32 	%r111, %r83, %r82, %r81;
	add.s32 	%r106, %r106, 4;
$L__BB0_8:
	setp.eq.s32 	%p7, %r17, 0;
	@%p7 bra 	$L__BB0_13;
	setp.eq.s32 	%p8, %r17, 1;
	@%p8 bra 	$L__BB0_11;
	add.s32 	%r85, %r106, %r4;
	mul.wide.u32 	%rd45, %r85, 4;
	add.s64 	%rd46, %rd2, %rd45;
	ld.global.u32 	%r86, [%rd46];
	mad.lo.s32 	%r87, %r106, %r3, %r2;
	mul.wide.s32 	%rd47, %r87, 4;
	add.s64 	%rd48, %rd1, %rd47;
	ld.global.u32 	%r88, [%rd48];
	mad.lo.s32 	%r89, %r88, %r86, %r111;
	cvt.u64.u32 	%rd49, %r4;
	cvt.u64.u32 	%rd50, %r106;
	add.s64 	%rd51, %rd50, %rd49;
	shl.b64 	%rd52, %rd51, 2;
	add.s64 	%rd53, %rd2, %rd52;
	ld.global.u32 	%r90, [%rd53+4];
	shl.b32 	%r91, %r3, 2;
	cvt.u64.u32 	%rd54, %r91;
	add.s64 	%rd55, %rd48, %rd54;
	ld.global.u32 	%r92, [%rd55];
	mad.lo.s32 	%r111, %r92, %r90, %r89;
	add.s32 	%r106, %r106, 2;
$L__BB0_11:
	and.b32  	%r93, %r30, 1;
	setp.eq.b32 	%p9, %r93, 1;
	not.pred 	%p10, %p9;
	@%p10 bra 	$L__BB0_13;
	add.s32 	%r94, %r106, %r4;
	mul.wide.u32 	%rd56, %r94, 4;
	add.s64 	%rd57, %rd2, %rd56;
	ld.global.u32 	%r95, [%rd57];
	mad.lo.s32 	%r96, %r106, %r3, %r2;
	mul.wide.s32 	%rd58, %r96, 4;
	add.s64 	%rd59, %rd1, %rd58;
	ld.global.u32 	%r97, [%rd59];
	mad.lo.s32 	%r111, %r97, %r95, %r111;
$L__BB0_13:
	mad.lo.s32 	%r98, %r3, %r1, %r2;
	cvta.to.global.u64 	%rd60, %rd11;
	mul.wide.s32 	%rd61, %r98, 4;
	add.s64 	%rd62, %rd60, %rd61;
	st.global.u32 	[%rd62], %r111;
$L__BB0_14:
	ret;

}


// ===== COMPILED SASS (sm_100) =====

	.target	sm_100

	.elftype	@"ET_EXEC"


//--------------------- .note.nv.tkinfo           --------------------------
	.section	.note.nv.tkinfo,"",@"SHT_NOTE"
	.sectionflags	@"SHF_NOTE_NV_TKINFO"
	.tkinfo
        /*0018*/ 	.word	0x00000002
        /*0030*/ 	.string	""
        /*0030*/ 	.string	"ptxas"
        /*0030*/ 	.string	"Cuda compilation tools, release 13.0, V13.0.88"
        /*0030*/ 	.string	"Build cuda_13.0.r13.0/compiler.36424714_0"
        /*0030*/ 	.string	"-arch sm_100 -m 64 "



//--------------------- .note.nv.cuinfo           --------------------------
	.section	.note.nv.cuinfo,"",@"SHT_NOTE"
	.sectionflags	@"SHF_NOTE_NV_CUINFO"
        /*0018*/ 	.short	0x0002
        /*001a*/ 	.short	0x0064
        /*001c*/ 	.short	0x0082
	.zero		2


//--------------------- .nv.info                  --------------------------
	.section	.nv.info,"",@"SHT_CUDA_INFO"
	.align	4


	//----- nvinfo : EIATTR_REGCOUNT
	.align		4
        /*0000*/ 	.byte	0x04, 0x2f
        /*0002*/ 	.short	(.L_1 - .L_0)
	.align		4
.L_0:
        /*0004*/ 	.word	index@(_Z12MatMulKernelPiS_S_i)
        /*0008*/ 	.word	0x0000001e


	//----- nvinfo : EIATTR_FRAME_SIZE
	.align		4
.L_1:
        /*000c*/ 	.byte	0x04, 0x11
        /*000e*/ 	.short	(.L_3 - .L_2)
	.align		4
.L_2:
        /*0010*/ 	.word	index@(_Z12MatMulKernelPiS_S_i)
        /*0014*/ 	.word	0x00000000


	//----- nvinfo : EIATTR_MIN_STACK_SIZE
	.align		4
.L_3:
        /*0018*/ 	.byte	0x04, 0x12
        /*001a*/ 	.short	(.L_5 - .L_4)
	.align		4
.L_4:
        /*001c*/ 	.word	index@(_Z12MatMulKernelPiS_S_i)
        /*0020*/ 	.word	0x00000000
.L_5:


//--------------------- .nv.compat                --------------------------
	.section	.nv.compat,"",@"SHT_CUDA_COMPAT_INFO"
	.align	4
        /*0000*/ 	.byte	0x02, 0x09, 0x00, 0x00, 0x02, 0x02, 0x01, 0x00, 0x02, 0x05, 0x05, 0x00, 0x03, 0x07, 0x01, 0x01
        /*0010*/ 	.byte	0x02, 0x03, 0x00, 0x00, 0x02, 0x06, 0x01, 0x00, 0x04, 0x0b, 0x08, 0x00, 0x09, 0x00, 0x00, 0x00
        /*0020*/ 	.byte	0x00, 0x00, 0x00, 0x00


//--------------------- .nv.info._Z12MatMulKernelPiS_S_i --------------------------
	.section	.nv.info._Z12MatMulKernelPiS_S_i,"",@"SHT_CUDA_INFO"
	.sectionflags	@""
	.align	4


	//----- nvinfo : EIATTR_CUDA_API_VERSION
	.align		4
        /*0000*/ 	.byte	0x04, 0x37
        /*0002*/ 	.short	(.L_7 - .L_6)
.L_6:
        /*0004*/ 	.word	0x00000082


	//----- nvinfo : EIATTR_KPARAM_INFO
	.align		4
.L_7:
        /*0008*/ 	.byte	0x04, 0x17
        /*000a*/ 	.short	(.L_9 - .L_8)
.L_8:
        /*000c*/ 	.word	0x00000000
        /*0010*/ 	.short	0x0003
        /*0012*/ 	.short	0x0018
        /*0014*/ 	.byte	0x00, 0xf0, 0x11, 0x00


	//----- nvinfo : EIATTR_KPARAM_INFO
	.align		4
.L_9:
        /*0018*/ 	.byte	0x04, 0x17
        /*001a*/ 	.short	(.L_11 - .L_10)
.L_10:
        /*001c*/ 	.word	0x00000000
        /*0020*/ 	.short	0x0002
        /*0022*/ 	.short	0x0010
        /*0024*/ 	.byte	0x00, 0xf5, 0x21, 0x00


	//----- nvinfo : EIATTR_KPARAM_INFO
	.align		4
.L_11:
        /*0028*/ 	.byte	0x04, 0x17
        /*002a*/ 	.short	(.L_13 - .L_12)
.L_12:
        /*002c*/ 	.word	0x00000000
        /*0030*/ 	.short	0x0001
        /*0032*/ 	.short	0x0008
        /*0034*/ 	.byte	0x00, 0xf5, 0x21, 0x00


	//----- nvinfo : EIATTR_KPARAM_INFO
	.align		4
.L_13:
        /*0038*/ 	.byte	0x04, 0x17
        /*003a*/ 	.short	(.L_15 - .L_14)
.L_14:
        /*003c*/ 	.word	0x00000000
        /*0040*/ 	.short	0x0000
        /*0042*/ 	.short	0x0000
        /*0044*/ 	.byte	0x00, 0xf5, 0x21, 0x00


	//----- nvinfo : EIATTR_SPARSE_MMA_MASK
	.align		4
.L_15:
        /*0048*/ 	.byte	0x03, 0x50
        /*004a*/ 	.short	0x0000


	//----- nvinfo : EIATTR_MAXREG_COUNT
	.align		4
        /*004c*/ 	.byte	0x03, 0x1b
        /*004e*/ 	.short	0x00ff


	//----- nvinfo : EIATTR_MERCURY_ISA_VERSION
	.align		4
        /*0050*/ 	.byte	0x03, 0x5f
        /*0052*/ 	.short	0x0101


	//----- nvinfo : EIATTR_VRC_CTA_INIT_COUNT
	.align		4
        /*0054*/ 	.byte	0x02, 0x4a
	.zero		1
	.zero		1


	//----- nvinfo : EIATTR_EXIT_INSTR_OFFSETS
	.align		4
        /*0058*/ 	.byte	0x04, 0x1c
        /*005a*/ 	.short	(.L_17 - .L_16)


	//   ....[0]....
.L_16:
        /*005c*/ 	.word	0x000000e0


	//   ....[1]....
        /*0060*/ 	.word	0x00000aa0


	//----- nvinfo : EIATTR_CBANK_PARAM_SIZE
	.align		4
.L_17:
        /*0064*/ 	.byte	0x03, 0x19
        /*0066*/ 	.short	0x001c


	//----- nvinfo : EIATTR_PARAM_CBANK
	.align		4
        /*0068*/ 	.byte	0x04, 0x0a
        /*006a*/ 	.short	(.L_19 - .L_18)
	.align		4
.L_18:
        /*006c*/ 	.word	index@(.nv.constant0._Z12MatMulKernelPiS_S_i)
        /*0070*/ 	.short	0x0380
        /*0072*/ 	.short	0x001c


	//----- nvinfo : EIATTR_SW_WAR
	.align		4
.L_19:
        /*0074*/ 	.byte	0x04, 0x36
        /*0076*/ 	.short	(.L_21 - .L_20)
.L_20:
        /*0078*/ 	.word	0x00000008
.L_21:


//--------------------- .nv.callgraph             --------------------------
	.section	.nv.callgraph,"",@"SHT_CUDA_CALLGRAPH"
	.align	4
	.sectionentsize	8
	.align		4
        /*0000*/ 	.word	0x00000000
	.align		4
        /*0004*/ 	.word	0xffffffff
	.align		4
        /*0008*/ 	.word	0x00000000
	.align		4
        /*000c*/ 	.word	0xfffffffe
	.align		4
        /*0010*/ 	.word	0x00000000
	.align		4
        /*0014*/ 	.word	0xfffffffd
	.align		4
        /*0018*/ 	.word	0x00000000
	.align		4
        /*001c*/ 	.word	0xfffffffc


//--------------------- .text._Z12MatMulKernelPiS_S_i --------------------------
	.section	.text._Z12MatMulKernelPiS_S_i,"ax",@progbits
	.align	128
        .global         _Z12MatMulKernelPiS_S_i
        .type           _Z12MatMulKernelPiS_S_i,@function
        .size           _Z12MatMulKernelPiS_S_i,(.L_x_6 - _Z12MatMulKernelPiS_S_i)
        .other          _Z12MatMulKernelPiS_S_i,@"STO_CUDA_ENTRY STV_DEFAULT"
_Z12MatMulKernelPiS_S_i:
.text._Z12MatMulKernelPiS_S_i:
[----:B------:R-:W-:Y:S01]  /*0000*/  LDC R1, c[0x0][0x37c] ;  /* 0x0000df00ff017b82 */ /* 0x000fe20000000800 */
[----:B------:R-:W0:Y:S07]  /*0010*/  S2R R3, SR_TID.Y ;  /* 0x0000000000037919 */ /* 0x000e2e0000002200 */
[----:B------:R-:W0:Y:S01]  /*0020*/  S2UR UR4, SR_CTAID.Y ;  /* 0x00000000000479c3 */ /* 0x000e220000002600 */
[----:B------:R-:W1:Y:S01]  /*0030*/  LDCU UR13, c[0x0][0x398] ;  /* 0x00007300ff0d77ac */ /* 0x000e620008000800 */
[----:B------:R-:W2:Y:S06]  /*0040*/  S2R R2, SR_TID.X ;  /* 0x0000000000027919 */ /* 0x000eac0000002100 */
[----:B------:R-:W0:Y:S08]  /*0050*/  LDC R0, c[0x0][0x364] ;  /* 0x0000d900ff007b82 */ /* 0x000e300000000800 */
[----:B------:R-:W2:Y:S08]  /*0060*/  S2UR UR5, SR_CTAID.X ;  /* 0x00000000000579c3 */ /* 0x000eb00000002500 */
[----:B------:R-:W2:Y:S01]  /*0070*/  LDC R13, c[0x0][0x360] ;  /* 0x0000d800ff0d7b82 */ /* 0x000ea20000000800 */
[----:B0-----:R-:W-:Y:S01]  /*0080*/  IMAD R0, R0, UR4, R3 ;  /* 0x0000000400007c24 */ /* 0x001fe2000f8e0203 */
[----:B-1----:R-:W-:Y:S01]  /*0090*/  ULEA.HI UR4, UR13, UR13, URZ, 0x1 ;  /* 0x0000000d0d047291 */ /* 0x002fe2000f8f08ff */
[----:B--2---:R-:W-:-:S03]  /*00a0*/  IMAD R13, R13, UR5, R2 ;  /* 0x000000050d0d7c24 */ /* 0x004fc6000f8e0202 */
[----:B------:R-:W-:Y:S02]  /*00b0*/  USHF.R.S32.HI UR5, URZ, 0x1, UR4 ;  /* 0x00000001ff057899 */ /* 0x000fe40008011404 */
[----:B------:R-:W-:-:S04]  /*00c0*/  VIMNMX R2, PT, PT, R0, R13, !PT ;  /* 0x0000000d00027248 */ /* 0x000fc80007fe0100 */
[----:B------:R-:W-:-:S13]  /*00d0*/  ISETP.GE.AND P0, PT, R2, UR5, PT ;  /* 0x0000000502007c0c */ /* 0x000fda000bf06270 */
[----:B------:R-:W-:Y:S05]  /*00e0*/  @P0 EXIT ;  /* 0x000000000000094d */ /* 0x000fea0003800000 */
[----:B------:R-:W-:Y:S01]  /*00f0*/  UISETP.GE.AND UP0, UPT, UR13, 0x1, UPT ;  /* 0x000000010d00788c */ /* 0x000fe2000bf06270 */
[----:B------:R-:W-:Y:S01]  /*0100*/  HFMA2 R17, -RZ, RZ, 0, 0 ;  /* 0x00000000ff117431 */ /* 0x000fe200000001ff */
[----:B------:R-:W0:Y:S07]  /*0110*/  LDCU.64 UR14, c[0x0][0x358] ;  /* 0x00006b00ff0e77ac */ /* 0x000e2e0008000a00 */
[----:B------:R-:W-:Y:S05]  /*0120*/  BRA.U !UP0, `(.L_x_0) ;  /* 0x00000009084c7547 */ /* 0x000fea000b800000 */
[----:B------:R-:W1:Y:S01]  /*0130*/  LDCU UR6, c[0x0][0x398] ;  /* 0x00007300ff0677ac */ /* 0x000e620008000800 */
[----:B------:R-:W-:Y:S01]  /*0140*/  IMAD R12, R0, UR13, RZ ;  /* 0x0000000d000c7c24 */ /* 0x000fe2000f8e02ff */
[----:B------:R-:W-:Y:S01]  /*0150*/  MOV R15, RZ ;  /* 0x000000ff000f7202 */ /* 0x000fe20000000f00 */
[----:B------:R-:W-:Y:S01]  /*0160*/  UISETP.GE.U32.AND UP1, UPT, UR13, 0x8, UPT ;  /* 0x000000080d00788c */ /* 0x000fe2000bf26070 */
[----:B------:R-:W-:Y:S01]  /*0170*/  MOV R17, RZ ;  /* 0x000000ff00117202 */ /* 0x000fe20000000f00 */
[----:B-1----:R-:W-:-:S04]  /*0180*/  ULOP3.LUT UR24, UR6, 0x7, URZ, 0xc0, !UPT ;  /* 0x0000000706187892 */ /* 0x002fc8000f8ec0ff */
[----:B------:R-:W-:-:S03]  /*0190*/  UISETP.NE.AND UP0, UPT, UR24, URZ, UPT ;  /* 0x000000ff1800728c */ /* 0x000fc6000bf05270 */
[----:B------:R-:W-:Y:S08]  /*01a0*/  BRA.U !UP1, `(.L_x_1) ;  /* 0x00000005090c7547 */ /* 0x000ff0000b800000 */
[----:B------:R-:W1:Y:S01]  /*01b0*/  LDCU.128 UR16, c[0x0][0x380] ;  /* 0x00007000ff1077ac */ /* 0x000e620008000c00 */
[----:B------:R-:W-:Y:S01]  /*01c0*/  MOV R17, RZ ;  /* 0x000000ff00117202 */ /* 0x000fe20000000f00 */
[----:B------:R-:W-:Y:S01]  /*01d0*/  IMAD.MOV.U32 R16, RZ, RZ, R13 ;  /* 0x000000ffff107224 */ /* 0x000fe200078e000d */
[----:B------:R-:W-:Y:S02]  /*01e0*/  ULOP3.LUT UR4, UR13, 0x7ffffff8, URZ, 0xc0, !UPT ;  /* 0x7ffffff80d047892 */ /* 0x000fe4000f8ec0ff */
[----:B------:R-:W-:Y:S02]  /*01f0*/  USHF.L.U32 UR7, UR5, 0x2, URZ ;  /* 0x0000000205077899 */ /* 0x000fe400080006ff */
[----:B------:R-:W-:Y:S02]  /*0200*/  UIADD3 UR12, UPT, UPT, -UR4, URZ, URZ ;  /* 0x000000ff040c7290 */ /* 0x000fe4000fffe1ff */
[----:B------:R-:W-:Y:S02]  /*0210*/  MOV R15, UR4 ;  /* 0x00000004000f7c02 */ /* 0x000fe40008000f00 */
[----:B-1----:R-:W-:Y:S01]  /*0220*/  MOV R3, UR17 ;  /* 0x0000001100037c02 */ /* 0x002fe20008000f00 */
[----:B------:R-:W-:Y:S01]  /*0230*/  IMAD.U32 R2, RZ, RZ, UR16 ;  /* 0x00000010ff027e24 */ /* 0x000fe2000f8e00ff */
[----:B------:R-:W1:Y:S03]  /*0240*/  LDCU.64 UR16, c[0x0][0x388] ;  /* 0x00007100ff1077ac */ /* 0x000e660008000a00 */
[----:B------:R-:W-:Y:S01]  /*0250*/  IMAD.WIDE.U32 R2, R12, 0x4, R2 ;  /* 0x000000040c027825 */ /* 0x000fe200078e0002 */
[----:B------:R-:W-:-:S02]  /*0260*/  UIMAD.WIDE.U32 UR8, UR7, 0x6, UR18 ;  /* 0x00000006070878a5 */ /* 0x000fc4000f8e0012 */
[----:B------:R-:W-:Y:S01]  /*0270*/  UIMAD.WIDE.U32 UR10, UR7, 0x7, UR18 ;  /* 0x00000007070a78a5 */ /* 0x000fe2000f8e0012 */
[----:B------:R-:W-:-:S04]  /*0280*/  IADD3 R2, P0, PT, R2, 0x10, RZ ;  /* 0x0000001002027810 */ /* 0x000fc80007f1e0ff */
[----:B------:R-:W-:-:S09]  /*0290*/  IADD3.X R3, PT, PT, RZ, R3, RZ, P0, !PT ;  /* 0x00000003ff037210 */ /* 0x000fd200007fe4ff */
.L_x_2:
[----:B------:R-:W-:Y:S01]  /*02a0*/  HFMA2 R19, -RZ, RZ, 0, 2.384185791015625e-07 ;  /* 0x00000004ff137431 */ /* 0x000fe200000001ff */
[----:B------:R-:W-:Y:S01]  /*02b0*/  MOV R7, UR7 ;  /* 0x0000000700077c02 */ /* 0x000fe20008000f00 */
[----:B------:R-:W-:Y:S01]  /*02c0*/  UIMAD.WIDE.U32 UR22, UR7, 0x2, UR18 ;  /* 0x00000002071678a5 */ /* 0x000fe2000f8e0012 */
[----:B------:R-:W-:Y:S01]  /*02d0*/  HFMA2 R11, -RZ, RZ, 0, 2.384185791015625e-07 ;  /* 0x00000004ff0b7431 */ /* 0x000fe200000001ff */
[----:B------:R-:W-:Y:S01]  /*02e0*/  MOV R9, 0x4 ;  /* 0x0000000400097802 */ /* 0x000fe20000000f00 */
[----:B0-----:R-:W2:Y:S01]  /*02f0*/  LDG.E R14, desc[UR14][R2.64+-0x10] ;  /* 0xfffff00e020e7981 */ /* 0x001ea2000c1e1900 */
[----:B------:R-:W-:Y:S01]  /*0300*/  UIMAD.WIDE.U32 UR20, UR7, 0x3, UR18 ;  /* 0x00000003071478a5 */ /* 0x000fe2000f8e0012 */
[----:B------:R-:W-:Y:S02]  /*0310*/  UMOV UR4, URZ ;  /* 0x000000ff00047c82 */ /* 0x000fe40008000000 */
[----:B------:R-:W3:Y:S01]  /*0320*/  LDG.E R23, desc[UR14][R2.64+-0x4] ;  /* 0xfffffc0e02177981 */ /* 0x000ee2000c1e1900 */
[----:B------:R-:W-:-:S03]  /*0330*/  IMAD.WIDE R18, R16, R19, UR18 ;  /* 0x0000001210127e25 */ /* 0x000fc6000f8e0213 */
[----:B------:R-:W4:Y:S01]  /*0340*/  LDG.E R25, desc[UR14][R2.64] ;  /* 0x0000000e02197981 */ /* 0x000f22000c1e1900 */
[----:B------:R-:W-:Y:S01]  /*0350*/  IADD3 R20, P0, PT, R18, UR7, RZ ;  /* 0x0000000712147c10 */ /* 0x000fe2000ff1e0ff */
[----:B------:R-:W-:Y:S02]  /*0360*/  IMAD.WIDE.U32 R6, R7, 0x5, R18 ;  /* 0x0000000507067825 */ /* 0x000fe400078e0012 */
[----:B------:R-:W5:Y:S02]  /*0370*/  LDG.E R26, desc[UR14][R2.64+0x4] ;  /* 0x0000040e021a7981 */ /* 0x000f64000c1e1900 */
[----:B------:R-:W-:Y:S02]  /*0380*/  IMAD.X R21, RZ, RZ, R19, P0 ;  /* 0x000000ffff157224 */ /* 0x000fe400000e0613 */
[----:B------:R-:W2:Y:S01]  /*0390*/  LDG.E R18, desc[UR14][R18.64] ;  /* 0x0000000e12127981 */ /* 0x000ea2000c1e1900 */
[C---:B------:R-:W-:Y:S01]  /*03a0*/  IADD3 R5, P0, PT, R16.reuse, UR7, RZ ;  /* 0x0000000710057c10 */ /* 0x040fe2000ff1e0ff */
[----:B------:R-:W-:-:S02]  /*03b0*/  IMAD.WIDE R8, R16, R9, UR22 ;  /* 0x0000001610087e25 */ /* 0x000fc4000f8e0209 */
[----:B------:R-:W3:Y:S01]  /*03c0*/  LDG.E R20, desc[UR14][R20.64] ;  /* 0x0000000e14147981 */ /* 0x000ee2000c1e1900 */
[C---:B------:R-:W-:Y:S01]  /*03d0*/  LEA.HI.X.SX32 R24, R16.reuse, RZ, 0x1, P0 ;  /* 0x000000ff10187211 */ /* 0x040fe200000f0eff */
[----:B------:R-:W-:Y:S01]  /*03e0*/  IMAD.WIDE R10, R16, R11, UR20 ;  /* 0x00000014100a7e25 */ /* 0x000fe2000f8e020b */
[C---:B-1----:R-:W-:Y:S01]  /*03f0*/  LEA R4, P0, R5.reuse, UR16, 0x2 ;  /* 0x0000001005047c11 */ /* 0x042fe2000f8010ff */
[----:B------:R0:W4:Y:S04]  /*0400*/  LDG.E R22, desc[UR14][R8.64] ;  /* 0x0000000e08167981 */ /* 0x000128000c1e1900 */
[----:B------:R-:W3:Y:S01]  /*0410*/  LDG.E R19, desc[UR14][R2.64+-0xc] ;  /* 0xfffff40e02137981 */ /* 0x000ee2000c1e1900 */
[----:B------:R-:W-:-:S03]  /*0420*/  LEA.HI.X R5, R5, UR17, R24, 0x2, P0 ;  /* 0x0000001105057c11 */ /* 0x000fc600080f1418 */
[----:B------:R-:W4:Y:S01]  /*0430*/  LDG.E R21, desc[UR14][R2.64+-0x8] ;  /* 0xfffff80e02157981 */ /* 0x000f22000c1e1900 */
[----:B------:R-:W-:Y:S01]  /*0440*/  IADD3 R7, PT, PT, R7, UR4, RZ ;  /* 0x0000000407077c10 */ /* 0x000fe2000fffe0ff */
[----:B------:R-:W-:Y:S02]  /*0450*/  IMAD.MOV.U32 R27, RZ, RZ, 0x4 ;  /* 0x00000004ff1b7424 */ /* 0x000fe400078e00ff */
[----:B------:R1:W5:Y:S02]  /*0460*/  LDG.E R24, desc[UR14][R10.64] ;  /* 0x0000000e0a187981 */ /* 0x000364000c1e1900 */
[CC--:B0-----:R-:W-:Y:S02]  /*0470*/  IMAD.WIDE R8, R16.reuse, R27.reuse, UR8 ;  /* 0x0000000810087e25 */ /* 0x0c1fe4000f8e021b */
[----:B------:R-:W5:Y:S04]  /*0480*/  LDG.E R4, desc[UR14][R4.64] ;  /* 0x0000000e04047981 */ /* 0x000f68000c1e1900 */
[----:B------:R-:W5:Y:S01]  /*0490*/  LDG.E R7, desc[UR14][R6.64] ;  /* 0x0000000e06077981 */ /* 0x000f62000c1e1900 */
[----:B-1----:R-:W-:-:S03]  /*04a0*/  IMAD.WIDE R10, R16, R27, UR10 ;  /* 0x0000000a100a7e25 */ /* 0x002fc6000f8e021b */
[----:B------:R-:W5:Y:S04]  /*04b0*/  LDG.E R8, desc[UR14][R8.64] ;  /* 0x0000000e08087981 */ /* 0x000f68000c1e1900 */
[----:B------:R-:W5:Y:S04]  /*04c0*/  LDG.E R27, desc[UR14][R2.64+0x8] ;  /* 0x0000080e021b7981 */ /* 0x000f68000c1e1900 */
[----:B------:R-:W5:Y:S04]  /*04d0*/  LDG.E R10, desc[UR14][R10.64] ;  /* 0x0000000e0a0a7981 */ /* 0x000f68000c1e1900 */
[----:B------:R0:W5:Y:S01]  /*04e0*/  LDG.E R5, desc[UR14][R2.64+0xc] ;  /* 0x00000c0e02057981 */ /* 0x000162000c1e1900 */
[----:B------:R-:W-:-:S04]  /*04f0*/  UIADD3 UR12, UPT, UPT, UR12, 0x8, URZ ;  /* 0x000000080c0c7890 */ /* 0x000fc8000fffe0ff */
[----:B------:R-:W-:Y:S01]  /*0500*/  UISETP.NE.AND UP1, UPT, UR12, URZ, UPT ;  /* 0x000000ff0c00728c */ /* 0x000fe2000bf25270 */
[----:B0-----:R-:W-:-:S04]  /*0510*/  IADD3 R2, P0, PT, R2, 0x20, RZ ;  /* 0x0000002002027810 */ /* 0x001fc80007f1e0ff */
[----:B------:R-:W-:Y:S01]  /*0520*/  IADD3.X R3, PT, PT, RZ, R3, RZ, P0, !PT ;  /* 0x00000003ff037210 */ /* 0x000fe200007fe4ff */
[----:B--2---:R-:W-:-:S04]  /*0530*/  IMAD R14, R14, R18, R17 ;  /* 0x000000120e0e7224 */ /* 0x004fc800078e0211 */
[----:B---3--:R-:W-:-:S04]  /*0540*/  IMAD R14, R19, R20, R14 ;  /* 0x00000014130e7224 */ /* 0x008fc800078e020e */
[----:B----4-:R-:W-:-:S04]  /*0550*/  IMAD R14, R21, R22, R14 ;  /* 0x00000016150e7224 */ /* 0x010fc800078e020e */
[----:B-----5:R-:W-:-:S04]  /*0560*/  IMAD R14, R23, R24, R14 ;  /* 0x00000018170e7224 */ /* 0x020fc800078e020e */
[----:B------:R-:W-:-:S04]  /*0570*/  IMAD R4, R25, R4, R14 ;  /* 0x0000000419047224 */ /* 0x000fc800078e020e */
[----:B------:R-:W-:Y:S01]  /*0580*/  IMAD R4, R26, R7, R4 ;  /* 0x000000071a047224 */ /* 0x000fe200078e0204 */
[----:B------:R-:W-:-:S03]  /*0590*/  MOV R7, UR5 ;  /* 0x0000000500077c02 */ /* 0x000fc60008000f00 */
[----:B------:R-:W-:Y:S01]  /*05a0*/  IMAD R4, R27, R8, R4 ;  /* 0x000000081b047224 */ /* 0x000fe200078e0204 */
[----:B------:R-:W-:-:S03]  /*05b0*/  LEA R16, R7, R16, 0x3 ;  /* 0x0000001007107211 */ /* 0x000fc600078e18ff */
[----:B------:R-:W-:Y:S01]  /*05c0*/  IMAD R17, R5, R10, R4 ;  /* 0x0000000a05117224 */ /* 0x000fe200078e0204 */
[----:B------:R-:W-:Y:S06]  /*05d0*/  BRA.U UP1, `(.L_x_2) ;  /* 0xfffffffd01307547 */ /* 0x000fec000b83ffff */
.L_x_1:
[----:B------:R-:W-:Y:S05]  /*05e0*/  BRA.U !UP0, `(.L_x_0) ;  /* 0x00000005081c7547 */ /* 0x000fea000b800000 */
[----:B------:R-:W-:Y:S02]  /*05f0*/  UISETP.GE.U32.AND UP0, UPT, UR24, 0x4, UPT ;  /* 0x000000041800788c */ /* 0x000fe4000bf06070 */
[----:B------:R-:W-:-:S04]  /*0600*/  ULOP3.LUT UR7, UR6, 0x3, URZ, 0xc0, !UPT ;  /* 0x0000000306077892 */ /* 0x000fc8000f8ec0ff */
[----:B------:R-:W-:-:S03]  /*0610*/  UISETP.NE.AND UP1, UPT, UR7, URZ, UPT ;  /* 0x000000ff0700728c */ /* 0x000fc6000bf25270 */
[----:B------:R-:W-:Y:S08]  /*0620*/  BRA.U !UP0, `(.L_x_3) ;  /* 0x00000001087c7547 */ /* 0x000ff0000b800000 */
[----:B------:R-:W1:Y:S01]  /*0630*/  LDC.64 R10, c[0x0][0x388] ;  /* 0x0000e200ff0a7b82 */ /* 0x000e620000000a00 */
[----:B------:R-:W2:Y:S01]  /*0640*/  LDCU.64 UR8, c[0x0][0x380] ;  /* 0x00007000ff0877ac */ /* 0x000ea20008000a00 */
[----:B------:R-:W-:Y:S01]  /*0650*/  IMAD R3, R15, UR5, R13 ;  /* 0x000000050f037c24 */ /* 0x000fe2000f8e020d */
[----:B------:R-:W-:Y:S01]  /*0660*/  IADD3 R4, P0, PT, R12, R15, RZ ;  /* 0x0000000f0c047210 */ /* 0x000fe20007f1e0ff */
[----:B------:R-:W-:-:S03]  /*0670*/  USHF.L.U32 UR4, UR5, 0x2, URZ ;  /* 0x0000000205047899 */ /* 0x000fc600080006ff */
[----:B------:R-:W-:Y:S01]  /*0680*/  IADD3.X R5, PT, PT, RZ, RZ, RZ, P0, !PT ;  /* 0x000000ffff057210 */ /* 0x000fe200007fe4ff */
[----:B------:R-:W3:Y:S01]  /*0690*/  LDC.64 R18, c[0x0][0x380] ;  /* 0x0000e000ff127b82 */ /* 0x000ee20000000a00 */
[----:B--2---:R-:W-:Y:S01]  /*06a0*/  LEA R2, P0, R4, UR8, 0x2 ;  /* 0x0000000804027c11 */ /* 0x004fe2000f8010ff */
[----:B-1----:R-:W-:-:S04]  /*06b0*/  IMAD.WIDE R10, R3, 0x4, R10 ;  /* 0x00000004030a7825 */ /* 0x002fc800078e020a */
[----:B------:R-:W-:Y:S01]  /*06c0*/  IMAD.IADD R3, R12, 0x1, R15 ;  /* 0x000000010c037824 */ /* 0x000fe200078e020f */
[----:B------:R-:W-:Y:S02]  /*06d0*/  IADD3 R8, P1, PT, R10, UR4, RZ ;  /* 0x000000040a087c10 */ /* 0x000fe4000ff3e0ff */
[----:B0-----:R-:W2:Y:S01]  /*06e0*/  LDG.E R10, desc[UR14][R10.64] ;  /* 0x0000000e0a0a7981 */ /* 0x001ea2000c1e1900 */
[----:B---3--:R-:W-:Y:S01]  /*06f0*/  IMAD.WIDE.U32 R18, R3, 0x4, R18 ;  /* 0x0000000403127825 */ /* 0x008fe200078e0012 */
[----:B------:R-:W-:Y:S02]  /*0700*/  LEA.HI.X R3, R4, UR9, R5, 0x2, P0 ;  /* 0x0000000904037c11 */ /* 0x000fe400080f1405 */
[----:B------:R-:W-:Y:S02]  /*0710*/  IADD3.X R9, PT, PT, RZ, R11, RZ, P1, !PT ;  /* 0x0000000bff097210 */ /* 0x000fe40000ffe4ff */
[----:B------:R-:W-:Y:S01]  /*0720*/  IADD3 R4, P0, PT, R8, UR4, RZ ;  /* 0x0000000408047c10 */ /* 0x000fe2000ff1e0ff */
[----:B------:R-:W2:Y:S03]  /*0730*/  LDG.E R18, desc[UR14][R18.64] ;  /* 0x0000000e12127981 */ /* 0x000ea6000c1e1900 */
[----:B------:R-:W-:Y:S01]  /*0740*/  IADD3.X R5, PT, PT, RZ, R9, RZ, P0, !PT ;  /* 0x00000009ff057210 */ /* 0x000fe200007fe4ff */
[----:B------:R-:W3:Y:S01]  /*0750*/  LDG.E R8, desc[UR14][R8.64] ;  /* 0x0000000e08087981 */ /* 0x000ee2000c1e1900 */
[----:B------:R-:W-:-:S03]  /*0760*/  IADD3 R6, P0, PT, R4, UR4, RZ ;  /* 0x0000000404067c10 */ /* 0x000fc6000ff1e0ff */
[----:B------:R-:W3:Y:S02]  /*0770*/  LDG.E R21, desc[UR14][R2.64+0x4] ;  /* 0x0000040e02157981 */ /* 0x000ee4000c1e1900 */
[----:B------:R-:W-:Y:S02]  /*0780*/  IMAD.X R7, RZ, RZ, R5, P0 ;  /* 0x000000ffff077224 */ /* 0x000fe400000e0605 */
[----:B------:R-:W4:Y:S04]  /*0790*/  LDG.E R4, desc[UR14][R4.64] ;  /* 0x0000000e04047981 */ /* 0x000f28000c1e1900 */
[----:B------:R-:W4:Y:S04]  /*07a0*/  LDG.E R23, desc[UR14][R2.64+0x8] ;  /* 0x0000080e02177981 */ /* 0x000f28000c1e1900 */
[----:B------:R-:W5:Y:S04]  /*07b0*/  LDG.E R25, desc[UR14][R2.64+0xc] ;  /* 0x00000c0e02197981 */ /* 0x000f68000c1e1900 */
[----:B------:R-:W5:Y:S01]  /*07c0*/  LDG.E R6, desc[UR14][R6.64] ;  /* 0x0000000e06067981 */ /* 0x000f62000c1e1900 */
[----:B------:R-:W-:Y:S01]  /*07d0*/  IADD3 R15, PT, PT, R15, 0x4, RZ ;  /* 0x000000040f0f7810 */ /* 0x000fe20007ffe0ff */
[----:B--2---:R-:W-:-:S04]  /*07e0*/  IMAD R18, R18, R10, R17 ;  /* 0x0000000a12127224 */ /* 0x004fc800078e0211 */
[----:B---3--:R-:W-:-:S04]  /*07f0*/  IMAD R18, R21, R8, R18 ;  /* 0x0000000815127224 */ /* 0x008fc800078e0212 */
[----:B----4-:R-:W-:-:S04]  /*0800*/  IMAD R18, R23, R4, R18 ;  /* 0x0000000417127224 */ /* 0x010fc800078e0212 */
[----:B-----5:R-:W-:-:S07]  /*0810*/  IMAD R17, R25, R6, R18 ;  /* 0x0000000619117224 */ /* 0x020fce00078e0212 */
.L_x_3:
[----:B------:R-:W-:Y:S05]  /*0820*/  BRA.U !UP1, `(.L_x_0) ;  /* 0x00000001098c7547 */ /* 0x000fea000b800000 */
[----:B------:R-:W-:Y:S02]  /*0830*/  UISETP.NE.AND UP0, UPT, UR7, 0x1, UPT ;  /* 0x000000010700788c */ /* 0x000fe4000bf05270 */
[----:B------:R-:W-:-:S04]  /*0840*/  ULOP3.LUT UR4, UR6, 0x1, URZ, 0xc0, !UPT ;  /* 0x0000000106047892 */ /* 0x000fc8000f8ec0ff */
[----:B------:R-:W-:-:S03]  /*0850*/  UISETP.NE.U32.AND UP1, UPT, UR4, 0x1, UPT ;  /* 0x000000010400788c */ /* 0x000fc6000bf25070 */
[----:B------:R-:W-:Y:S08]  /*0860*/  BRA.U !UP0, `(.L_x_4) ;  /* 0x0000000108547547 */ /* 0x000ff0000b800000 */
[----:B------:R-:W1:Y:S01]  /*0870*/  LDC.64 R4, c[0x0][0x388] ;  /* 0x0000e200ff047b82 */ /* 0x000e620000000a00 */
[----:B------:R-:W2:Y:S01]  /*0880*/  LDCU.64 UR6, c[0x0][0x380] ;  /* 0x00007000ff0677ac */ /* 0x000ea20008000a00 */
[----:B------:R-:W-:Y:S01]  /*0890*/  IMAD R9, R15, UR5, R13 ;  /* 0x000000050f097c24 */ /* 0x000fe2000f8e020d */
[CC--:B------:R-:W-:Y:S02]  /*08a0*/  IADD3 R10, P0, PT, R12.reuse, R15.reuse, RZ ;  /* 0x0000000f0c0a7210 */ /* 0x0c0fe40007f1e0ff */
[----:B------:R-:W-:Y:S02]  /*08b0*/  IADD3 R3, PT, PT, R12, R15, RZ ;  /* 0x0000000f0c037210 */ /* 0x000fe40007ffe0ff */
[----:B------:R-:W-:Y:S01]  /*08c0*/  MOV R11, UR5 ;  /* 0x00000005000b7c02 */ /* 0x000fe20008000f00 */
[----:B------:R-:W3:Y:S01]  /*08d0*/  LDC.64 R6, c[0x0][0x380] ;  /* 0x0000e000ff067b82 */ /* 0x000ee20000000a00 */
[----:B-1----:R-:W-:-:S04]  /*08e0*/  IMAD.WIDE R4, R9, 0x4, R4 ;  /* 0x0000000409047825 */ /* 0x002fc800078e0204 */
[----:B------:R-:W-:Y:S01]  /*08f0*/  IMAD.X R9, RZ, RZ, RZ, P0 ;  /* 0x000000ffff097224 */ /* 0x000fe200000e06ff */
[C---:B--2---:R-:W-:Y:S02]  /*0900*/  LEA R2, P0, R10.reuse, UR6, 0x2 ;  /* 0x000000060a027c11 */ /* 0x044fe4000f8010ff */
[----:B------:R-:W-:Y:S01]  /*0910*/  LEA R8, P1, R11, R4, 0x2 ;  /* 0x000000040b087211 */ /* 0x000fe200078210ff */
[----:B---3--:R-:W-:Y:S01]  /*0920*/  IMAD.WIDE.U32 R6, R3, 0x4, R6 ;  /* 0x0000000403067825 */ /* 0x008fe200078e0006 */
[----:B------:R-:W-:Y:S01]  /*0930*/  LEA.HI.X R3, R10, UR7, R9, 0x2, P0 ;  /* 0x000000070a037c11 */ /* 0x000fe200080f1409 */
[----:B0-----:R-:W2:Y:S01]  /*0940*/  LDG.E R4, desc[UR14][R4.64] ;  /* 0x0000000e04047981 */ /* 0x001ea2000c1e1900 */
[----:B------:R-:W-:-:S03]  /*0950*/  IADD3.X R9, PT, PT, RZ, R5, RZ, P1, !PT ;  /* 0x00000005ff097210 */ /* 0x000fc60000ffe4ff */
[----:B------:R-:W2:Y:S04]  /*0960*/  LDG.E R6, desc[UR14][R6.64] ;  /* 0x0000000e06067981 */ /* 0x000ea8000c1e1900 */
[----:B------:R-:W3:Y:S04]  /*0970*/  LDG.E R2, desc[UR14][R2.64+0x4] ;  /* 0x0000040e02027981 */ /* 0x000ee8000c1e1900 */
[----:B------:R-:W3:Y:S01]  /*0980*/  LDG.E R8, desc[UR14][R8.64] ;  /* 0x0000000e08087981 */ /* 0x000ee2000c1e1900 */
[----:B------:R-:W-:Y:S01]  /*0990*/  IADD3 R15, PT, PT, R15, 0x2, RZ ;  /* 0x000000020f0f7810 */ /* 0x000fe20007ffe0ff */
[----:B--2---:R-:W-:-:S04]  /*09a0*/  IMAD R17, R6, R4, R17 ;  /* 0x0000000406117224 */ /* 0x004fc800078e0211 */
[----:B---3--:R-:W-:-:S07]  /*09b0*/  IMAD R17, R2, R8, R17 ;  /* 0x0000000802117224 */ /* 0x008fce00078e0211 */
.L_x_4:
[----:B------:R-:W-:Y:S05]  /*09c0*/  BRA.U UP1, `(.L_x_0) ;  /* 0x0000000101247547 */ /* 0x000fea000b800000 */
[----:B------:R-:W1:Y:S01]  /*09d0*/  LDC.64 R2, c[0x0][0x380] ;  /* 0x0000e000ff027b82 */ /* 0x000e620000000a00 */
[----:B------:R-:W-:Y:S01]  /*09e0*/  IADD3 R7, PT, PT, R12, R15, RZ ;  /* 0x0000000f0c077210 */ /* 0x000fe20007ffe0ff */
[----:B------:R-:W-:-:S06]  /*09f0*/  IMAD R15, R15, UR5, R13 ;  /* 0x000000050f0f7c24 */ /* 0x000fcc000f8e020d */
[----:B------:R-:W2:Y:S01]  /*0a00*/  LDC.64 R4, c[0x0][0x388] ;  /* 0x0000e200ff047b82 */ /* 0x000ea20000000a00 */
[----:B-1----:R-:W-:-:S06]  /*0a10*/  IMAD.WIDE.U32 R2, R7, 0x4, R2 ;  /* 0x0000000407027825 */ /* 0x002fcc00078e0002 */
[----:B0-----:R-:W3:Y:S01]  /*0a20*/  LDG.E R2, desc[UR14][R2.64] ;  /* 0x0000000e02027981 */ /* 0x001ee2000c1e1900 */
[----:B--2---:R-:W-:-:S06]  /*0a30*/  IMAD.WIDE R4, R15, 0x4, R4 ;  /* 0x000000040f047825 */ /* 0x004fcc00078e0204 */
[----:B------:R-:W3:Y:S02]  /*0a40*/  LDG.E R4, desc[UR14][R4.64] ;  /* 0x0000000e04047981 */ /* 0x000ee4000c1e1900 */
[----:B---3--:R-:W-:-:S07]  /*0a50*/  IMAD R17, R2, R4, R17 ;  /* 0x0000000402117224 */ /* 0x008fce00078e0211 */
.L_x_0:
[----:B------:R-:W1:Y:S01]  /*0a60*/  LDC.64 R2, c[0x0][0x390] ;  /* 0x0000e400ff027b82 */ /* 0x000e620000000a00 */
[----:B------:R-:W-:-:S04]  /*0a70*/  IMAD R13, R0, UR5, R13 ;  /* 0x00000005000d7c24 */ /* 0x000fc8000f8e020d */
[----:B-1----:R-:W-:-:S05]  /*0a80*/  IMAD.WIDE R2, R13, 0x4, R2 ;  /* 0x000000040d027825 */ /* 0x002fca00078e0202 */
[----:B0-----:R-:W-:Y:S01]  /*0a90*/  STG.E desc[UR14][R2.64], R17 ;  /* 0x0000001102007986 */ /* 0x001fe2000c10190e */
[----:B------:R-:W-:Y:S05]  /*0aa0*/  EXIT ;  /* 0x000000000000794d */ /* 0x000fea0003800000 */
.L_x_5:
[----:B------:R-:W-:-:S00]  /*0ab0*/  BRA `(.L_x_5) ;  /* 0xfffffffc00fc7947 */ /* 0x000fc0000383ffff */
[----:B------:R-:W-:-:S00]  /*0ac0*/  NOP ;  /* 0x0000000000007918 */ /* 0x000fc00000000000 */
        /* <DEDUP_REMOVED lines=11> */
.L_x_6:


//--------------------- .nv.shared.reserved.0     --------------------------
	.section	.nv.shared.reserved.0,"aw",@nobits
	.weak		__nv_reservedSMEM_offset_0_alias
	.size		__nv_reservedSMEM_offset_0_alias, 0, 64
	.other		__nv_reservedSMEM_offset_0_alias,@"STO_CUDA_RESERVED_SHARED STV_DEFAULT"
__nv_reservedSMEM_offset_0_alias:
	.zero		0
	.zero		64


//--------------------- .nv.constant0._Z12MatMulKernelPiS_S_i --------------------------
	.section	.nv.constant0._Z12MatMulKernelPiS_S_i,"a",@progbits
	.sectionflags	@""
	.align	4
.nv.constant0._Z12MatMulKernelPiS_S_i:
	.zero		924


//--------------------- SYMBOLS --------------------------

	.type		.nv.reservedSmem.offset0,@object
	.size		.nv.reservedSmem.offset0,0x4
